//
// Generated by NVIDIA NVVM Compiler
//
// Compiler Build ID: CL-36424714
// Cuda compilation tools, release 13.0, V13.0.88
// Based on NVVM 20.0.0
//

.version 9.0
.target sm_100
.address_size 64

	// .globl	_Z5saxpyifPf

.visible .entry _Z5saxpyifPf(
	.param .u32 _Z5saxpyifPf_param_0,
	.param .f32 _Z5saxpyifPf_param_1,
	.param .u64 .ptr .align 1 _Z5saxpyifPf_param_2
)
{
	.reg .pred 	%p<3>;
	.reg .b32 	%r<10>;
	.reg .b32 	%f<34>;
	.reg .b64 	%rd<5>;

	ld.param.u32 	%r4, [_Z5saxpyifPf_param_0];
	ld.param.u64 	%rd2, [_Z5saxpyifPf_param_2];
	cvta.to.global.u64 	%rd3, %rd2;
	mov.u32 	%r6, %ctaid.x;
	mov.u32 	%r7, %ntid.x;
	mov.u32 	%r8, %tid.x;
	mad.lo.s32 	%r1, %r6, %r7, %r8;
	mul.wide.s32 	%rd4, %r1, 4;
	add.s64 	%rd1, %rd3, %rd4;
	mov.b32 	%r9, 0;
$L__BB0_1:
	setp.ge.s32 	%p1, %r1, %r4;
	@%p1 bra 	$L__BB0_3;
	ld.global.f32 	%f1, [%rd1];
	add.f32 	%f2, %f1, 0f3F800000;
	add.f32 	%f3, %f2, 0f3F800000;
	add.f32 	%f4, %f3, 0f3F800000;
	add.f32 	%f5, %f4, 0f3F800000;
	add.f32 	%f6, %f5, 0f3F800000;
	add.f32 	%f7, %f6, 0f3F800000;
	add.f32 	%f8, %f7, 0f3F800000;
	add.f32 	%f9, %f8, 0f3F800000;
	add.f32 	%f10, %f9, 0f3F800000;
	add.f32 	%f11, %f10, 0f3F800000;
	add.f32 	%f12, %f11, 0f3F800000;
	add.f32 	%f13, %f12, 0f3F800000;
	add.f32 	%f14, %f13, 0f3F800000;
	add.f32 	%f15, %f14, 0f3F800000;
	add.f32 	%f16, %f15, 0f3F800000;
	add.f32 	%f17, %f16, 0f3F800000;
	add.f32 	%f18, %f17, 0f3F800000;
	add.f32 	%f19, %f18, 0f3F800000;
	add.f32 	%f20, %f19, 0f3F800000;
	add.f32 	%f21, %f20, 0f3F800000;
	add.f32 	%f22, %f21, 0f3F800000;
	add.f32 	%f23, %f22, 0f3F800000;
	add.f32 	%f24, %f23, 0f3F800000;
	add.f32 	%f25, %f24, 0f3F800000;
	add.f32 	%f26, %f25, 0f3F800000;
	add.f32 	%f27, %f26, 0f3F800000;
	add.f32 	%f28, %f27, 0f3F800000;
	add.f32 	%f29, %f28, 0f3F800000;
	add.f32 	%f30, %f29, 0f3F800000;
	add.f32 	%f31, %f30, 0f3F800000;
	add.f32 	%f32, %f31, 0f3F800000;
	add.f32 	%f33, %f32, 0f3F800000;
	st.global.f32 	[%rd1], %f33;
$L__BB0_3:
	add.s32 	%r9, %r9, 32;
	setp.ne.s32 	%p2, %r9, 10000000;
	@%p2 bra 	$L__BB0_1;
	ret;

}


// ===== COMPILED SASS (sm_100) =====

	.target	sm_100

	.elftype	@"ET_EXEC"


//--------------------- .note.nv.tkinfo           --------------------------
	.section	.note.nv.tkinfo,"",@"SHT_NOTE"
	.sectionflags	@"SHF_NOTE_NV_TKINFO"
	.tkinfo
        /*0018*/ 	.word	0x00000002
        /*0030*/ 	.string	""
        /*0030*/ 	.string	"ptxas"
        /*0030*/ 	.string	"Cuda compilation tools, release 13.0, V13.0.88"
        /*0030*/ 	.string	"Build cuda_13.0.r13.0/compiler.36424714_0"
        /*0030*/ 	.string	"-arch sm_100 -m 64 "



//--------------------- .note.nv.cuinfo           --------------------------
	.section	.note.nv.cuinfo,"",@"SHT_NOTE"
	.sectionflags	@"SHF_NOTE_NV_CUINFO"
        /*0018*/ 	.short	0x0002
        /*001a*/ 	.short	0x0064
        /*001c*/ 	.short	0x0082
	.zero		2


//--------------------- .nv.info                  --------------------------
	.section	.nv.info,"",@"SHT_CUDA_INFO"
	.align	4


	//----- nvinfo : EIATTR_REGCOUNT
	.align		4
        /*0000*/ 	.byte	0x04, 0x2f
        /*0002*/ 	.short	(.L_1 - .L_0)
	.align		4
.L_0:
        /*0004*/ 	.word	index@(_Z5saxpyifPf)
        /*0008*/ 	.word	0x00000008


	//----- nvinfo : EIATTR_FRAME_SIZE
	.align		4
.L_1:
        /*000c*/ 	.byte	0x04, 0x11
        /*000e*/ 	.short	(.L_3 - .L_2)
	.align		4
.L_2:
        /*0010*/ 	.word	index@(_Z5saxpyifPf)
        /*0014*/ 	.word	0x00000000


	//----- nvinfo : EIATTR_MIN_STACK_SIZE
	.align		4
.L_3:
        /*0018*/ 	.byte	0x04, 0x12
        /*001a*/ 	.short	(.L_5 - .L_4)
	.align		4
.L_4:
        /*001c*/ 	.word	index@(_Z5saxpyifPf)
        /*0020*/ 	.word	0x00000000
.L_5:


//--------------------- .nv.compat                --------------------------
	.section	.nv.compat,"",@"SHT_CUDA_COMPAT_INFO"
	.align	4
        /*0000*/ 	.byte	0x02, 0x09, 0x00, 0x00, 0x02, 0x02, 0x01, 0x00, 0x02, 0x05, 0x05, 0x00, 0x03, 0x07, 0x01, 0x01
        /*0010*/ 	.byte	0x02, 0x03, 0x00, 0x00, 0x02, 0x06, 0x01, 0x00, 0x04, 0x0b, 0x08, 0x00, 0x09, 0x00, 0x00, 0x00
        /*0020*/ 	.byte	0x00, 0x00, 0x00, 0x00


//--------------------- .nv.info._Z5saxpyifPf     --------------------------
	.section	.nv.info._Z5saxpyifPf,"",@"SHT_CUDA_INFO"
	.sectionflags	@""
	.align	4


	//----- nvinfo : EIATTR_CUDA_API_VERSION
	.align		4
        /*0000*/ 	.byte	0x04, 0x37
        /*0002*/ 	.short	(.L_7 - .L_6)
.L_6:
        /*0004*/ 	.word	0x00000082


	//----- nvinfo : EIATTR_KPARAM_INFO
	.align		4
.L_7:
        /*0008*/ 	.byte	0x04, 0x17
        /*000a*/ 	.short	(.L_9 - .L_8)
.L_8:
        /*000c*/ 	.word	0x00000000
        /*0010*/ 	.short	0x0002
        /*0012*/ 	.short	0x0008
        /*0014*/ 	.byte	0x00, 0xf5, 0x21, 0x00


	//----- nvinfo : EIATTR_KPARAM_INFO
	.align		4
.L_9:
        /*0018*/ 	.byte	0x04, 0x17
        /*001a*/ 	.short	(.L_11 - .L_10)
.L_10:
        /*001c*/ 	.word	0x00000000
        /*0020*/ 	.short	0x0001
        /*0022*/ 	.short	0x0004
        /*0024*/ 	.byte	0x00, 0xf0, 0x11, 0x00


	//----- nvinfo : EIATTR_KPARAM_INFO
	.align		4
.L_11:
        /*0028*/ 	.byte	0x04, 0x17
        /*002a*/ 	.short	(.L_13 - .L_12)
.L_12:
        /*002c*/ 	.word	0x00000000
        /*0030*/ 	.short	0x0000
        /*0032*/ 	.short	0x0000
        /*0034*/ 	.byte	0x00, 0xf0, 0x11, 0x00


	//----- nvinfo : EIATTR_SPARSE_MMA_MASK
	.align		4
.L_13:
        /*0038*/ 	.byte	0x03, 0x50
        /*003a*/ 	.short	0x0000


	//----- nvinfo : EIATTR_MAXREG_COUNT
	.align		4
        /*003c*/ 	.byte	0x03, 0x1b
        /*003e*/ 	.short	0x00ff


	//----- nvinfo : EIATTR_MERCURY_ISA_VERSION
	.align		4
        /*0040*/ 	.byte	0x03, 0x5f
        /*0042*/ 	.short	0x0101


	//----- nvinfo : EIATTR_VRC_CTA_INIT_COUNT
	.align		4
        /*0044*/ 	.byte	0x02, 0x4a
	.zero		1
	.zero		1


	//----- nvinfo : EIATTR_EXIT_INSTR_OFFSETS
	.align		4
        /*0048*/ 	.byte	0x04, 0x1c
        /*004a*/ 	.short	(.L_15 - .L_14)


	//   ....[0]....
.L_14:
        /*004c*/ 	.word	0x00000330


	//----- nvinfo : EIATTR_CRS_STACK_SIZE
	.align		4
.L_15:
        /*0050*/ 	.byte	0x04, 0x1e
        /*0052*/ 	.short	(.L_17 - .L_16)
.L_16:
        /*0054*/ 	.word	0x00000000


	//----- nvinfo : EIATTR_CBANK_PARAM_SIZE
	.align		4
.L_17:
        /*0058*/ 	.byte	0x03, 0x19
        /*005a*/ 	.short	0x0010


	//----- nvinfo : EIATTR_PARAM_CBANK
	.align		4
        /*005c*/ 	.byte	0x04, 0x0a
        /*005e*/ 	.short	(.L_19 - .L_18)
	.align		4
.L_18:
        /*0060*/ 	.word	index@(.nv.constant0._Z5saxpyifPf)
        /*0064*/ 	.short	0x0380
        /*0066*/ 	.short	0x0010


	//----- nvinfo : EIATTR_SW_WAR
	.align		4
.L_19:
        /*0068*/ 	.byte	0x04, 0x36
        /*006a*/ 	.short	(.L_21 - .L_20)
.L_20:
        /*006c*/ 	.word	0x00000008
.L_21:


//--------------------- .nv.callgraph             --------------------------
	.section	.nv.callgraph,"",@"SHT_CUDA_CALLGRAPH"
	.align	4
	.sectionentsize	8
	.align		4
        /*0000*/ 	.word	0x00000000
	.align		4
        /*0004*/ 	.word	0xffffffff
	.align		4
        /*0008*/ 	.word	0x00000000
	.align		4
        /*000c*/ 	.word	0xfffffffe
	.align		4
        /*0010*/ 	.word	0x00000000
	.align		4
        /*0014*/ 	.word	0xfffffffd
	.align		4
        /*0018*/ 	.word	0x00000000
	.align		4
        /*001c*/ 	.word	0xfffffffc


//--------------------- .text._Z5saxpyifPf        --------------------------
	.section	.text._Z5saxpyifPf,"ax",@progbits
	.align	128
        .global         _Z5saxpyifPf
        .type           _Z5saxpyifPf,@function
        .size           _Z5saxpyifPf,(.L_x_4 - _Z5saxpyifPf)
        .other          _Z5saxpyifPf,@"STO_CUDA_ENTRY STV_DEFAULT"
_Z5saxpyifPf:
.text._Z5saxpyifPf:
[----:B------:R-:W-:Y:S01]  /*0000*/  LDC R1, c[0x0][0x37c] ;  /* 0x0000df00ff017b82 */ /* 0x000fe20000000800 */
[----:B------:R-:W0:Y:S07]  /*0010*/  S2R R0, SR_TID.X ;  /* 0x0000000000007919 */ /* 0x000e2e0000002100 */
[----:B------:R-:W0:Y:S01]  /*0020*/  S2UR UR4, SR_CTAID.X ;  /* 0x00000000000479c3 */ /* 0x000e220000002500 */
[----:B------:R-:W1:Y:S01]  /*0030*/  LDCU UR5, c[0x0][0x380] ;  /* 0x00007000ff0577ac */ /* 0x000e620008000800 */
[----:B------:R-:W2:Y:S06]  /*0040*/  LDCU.64 UR6, c[0x0][0x358] ;  /* 0x00006b00ff0677ac */ /* 0x000eac0008000a00 */
[----:B------:R-:W0:Y:S08]  /*0050*/  LDC R5, c[0x0][0x360] ;  /* 0x0000d800ff057b82 */ /* 0x000e300000000800 */
[----:B------:R-:W3:Y:S01]  /*0060*/  LDC.64 R2, c[0x0][0x388] ;  /* 0x0000e200ff027b82 */ /* 0x000ee20000000a00 */
[----:B0-----:R-:W-:Y:S01]  /*0070*/  IMAD R5, R5, UR4, R0 ;  /* 0x0000000405057c24 */ /* 0x001fe2000f8e0200 */
[----:B------:R-:W-:-:S04]  /*0080*/  UMOV UR4, URZ ;  /* 0x000000ff00047c82 */ /* 0x000fc80008000000 */
[C---:B-1----:R-:W-:Y:S01]  /*0090*/  ISETP.GE.AND P0, PT, R5.reuse, UR5, PT ;  /* 0x0000000505007c0c */ /* 0x042fe2000bf06270 */
[----:B--23--:R-:W-:-:S12]  /*00a0*/  IMAD.WIDE R2, R5, 0x4, R2 ;  /* 0x0000000405027825 */ /* 0x00cfd800078e0202 */
.L_x_2:
[----:B------:R-:W-:Y:S01]  /*00b0*/  UIADD3 UR4, UPT, UPT, UR4, 0x20, URZ ;  /* 0x0000002004047890 */ /* 0x000fe2000fffe0ff */
[----:B------:R-:W-:Y:S03]  /*00c0*/  BSSY.RECONVERGENT B0, `(.L_x_0) ;  /* 0x0000025000007945 */ /* 0x000fe60003800200 */
[----:B------:R-:W-:Y:S01]  /*00d0*/  UISETP.NE.AND UP0, UPT, UR4, 0x989680, UPT ;  /* 0x009896800400788c */ /* 0x000fe2000bf05270 */
[----:B0-----:R-:W-:Y:S10]  /*00e0*/  @P0 BRA `(.L_x_1) ;  /* 0x0000000000880947 */ /* 0x001ff40003800000 */
[----:B------:R-:W2:Y:S02]  /*00f0*/  LDG.E R0, desc[UR6][R2.64] ;  /* 0x0000000602007981 */ /* 0x000ea4000c1e1900 */
[----:B--2---:R-:W-:-:S04]  /*0100*/  FADD R0, R0, 1 ;  /* 0x3f80000000007421 */ /* 0x004fc80000000000 */
[----:B------:R-:W-:-:S04]  /*0110*/  FADD R0, R0, 1 ;  /* 0x3f80000000007421 */ /* 0x000fc80000000000 */
        /* <DEDUP_REMOVED lines=29> */
[----:B------:R-:W-:-:S05]  /*02f0*/  FADD R5, R0, 1 ;  /* 0x3f80000000057421 */ /* 0x000fca0000000000 */
[----:B------:R0:W-:Y:S02]  /*0300*/  STG.E desc[UR6][R2.64], R5 ;  /* 0x0000000502007986 */ /* 0x0001e4000c101906 */
.L_x_1:
[----:B------:R-:W-:Y:S05]  /*0310*/  BSYNC.RECONVERGENT B0 ;  /* 0x0000000000007941 */ /* 0x000fea0003800200 */
.L_x_0:
[----:B------:R-:W-:Y:S05]  /*0320*/  BRA.U UP0, `(.L_x_2) ;  /* 0xfffffffd00607547 */ /* 0x000fea000b83ffff */
[----:B------:R-:W-:Y:S05]  /*0330*/  EXIT ;  /* 0x000000000000794d */ /* 0x000fea0003800000 */
.L_x_3:
[----:B------:R-:W-:-:S00]  /*0340*/  BRA `(.L_x_3) ;  /* 0xfffffffc00fc7947 */ /* 0x000fc0000383ffff */
[----:B------:R-:W-:-:S00]  /*0350*/  NOP ;  /* 0x0000000000007918 */ /* 0x000fc00000000000 */
        /* <DEDUP_REMOVED lines=10> */
.L_x_4:


//--------------------- .nv.shared.reserved.0     --------------------------
	.section	.nv.shared.reserved.0,"aw",@nobits
	.weak		__nv_reservedSMEM_offset_0_alias
	.size		__nv_reservedSMEM_offset_0_alias, 0, 64
	.other		__nv_reservedSMEM_offset_0_alias,@"STO_CUDA_RESERVED_SHARED STV_DEFAULT"
__nv_reservedSMEM_offset_0_alias:
	.zero		0
	.zero		64


//--------------------- .nv.constant0._Z5saxpyifPf --------------------------
	.section	.nv.constant0._Z5saxpyifPf,"a",@progbits
	.sectionflags	@""
	.align	4
.nv.constant0._Z5saxpyifPf:
	.zero		912


//--------------------- SYMBOLS --------------------------

	.type		.nv.reservedSmem.offset0,@object
	.size		.nv.reservedSmem.offset0,0x4
